//
// Generated by NVIDIA NVVM Compiler
//
// Compiler Build ID: CL-36424714
// Cuda compilation tools, release 13.0, V13.0.88
// Based on NVVM 20.0.0
//

.version 9.0
.target sm_100
.address_size 64

	// .globl	_Z12squareKernelPfS_
.func  (.param .b64 func_retval0) __internal_accurate_pow
(
	.param .b64 __internal_accurate_pow_param_0
)
;

.visible .entry _Z12squareKernelPfS_(
	.param .u64 .ptr .align 1 _Z12squareKernelPfS__param_0,
	.param .u64 .ptr .align 1 _Z12squareKernelPfS__param_1
)
{
	.reg .pred 	%p<14>;
	.reg .b32 	%r<23>;
	.reg .b32 	%f<3>;
	.reg .b64 	%rd<12>;
	.reg .b64 	%fd<21>;

	ld.param.u64 	%rd3, [_Z12squareKernelPfS__param_0];
	ld.param.u64 	%rd2, [_Z12squareKernelPfS__param_1];
	cvta.to.global.u64 	%rd4, %rd3;
	mov.u32 	%r4, %tid.x;
	cvt.u64.u32 	%rd5, %r4;
	mov.u32 	%r5, %ctaid.x;
	mov.u32 	%r6, %ntid.x;
	mul.lo.s32 	%r7, %r5, %r6;
	cvt.u64.u32 	%rd6, %r7;
	add.s64 	%rd1, %rd6, %rd5;
	shl.b64 	%rd7, %rd1, 2;
	add.s64 	%rd8, %rd4, %rd7;
	ld.global.f32 	%f1, [%rd8];
	cvt.f64.f32 	%fd9, %f1;
	add.f64 	%fd10, %fd9, 0dC002666666666666;
	div.rn.f64 	%fd1, %fd9, %fd10;
	{
	.reg .b32 %temp; 
	mov.b64 	{%temp, %r1}, %fd1;
	}
	mov.f64 	%fd11, 0d4008000000000000;
	{
	.reg .b32 %temp; 
	mov.b64 	{%temp, %r8}, %fd11;
	}
	and.b32  	%r3, %r8, 2146435072;
	setp.eq.s32 	%p1, %r3, 1073741824;
	abs.f64 	%fd2, %fd1;
	{ // callseq 0, 0
	.param .b64 param0;
	st.param.f64 	[param0], %fd2;
	.param .b64 retval0;
	call.uni (retval0), 
	__internal_accurate_pow, 
	(
	param0
	);
	ld.param.f64 	%fd12, [retval0];
	} // callseq 0
	setp.lt.s32 	%p2, %r1, 0;
	neg.f64 	%fd14, %fd12;
	selp.f64 	%fd15, %fd14, %fd12, %p1;
	selp.f64 	%fd20, %fd15, %fd12, %p2;
	setp.neu.f64 	%p3, %fd1, 0d0000000000000000;
	@%p3 bra 	$L__BB0_2;
	setp.eq.s32 	%p4, %r3, 1073741824;
	selp.b32 	%r9, %r1, 0, %p4;
	setp.lt.s32 	%p5, %r8, 0;
	or.b32  	%r10, %r9, 2146435072;
	selp.b32 	%r11, %r10, %r9, %p5;
	mov.b32 	%r12, 0;
	mov.b64 	%fd20, {%r12, %r11};
$L__BB0_2:
	add.f64 	%fd16, %fd1, 0d4008000000000000;
	{
	.reg .b32 %temp; 
	mov.b64 	{%temp, %r13}, %fd16;
	}
	and.b32  	%r14, %r13, 2146435072;
	setp.ne.s32 	%p6, %r14, 2146435072;
	@%p6 bra 	$L__BB0_7;
	setp.num.f64 	%p7, %fd1, %fd1;
	@%p7 bra 	$L__BB0_5;
	mov.f64 	%fd17, 0d4008000000000000;
	add.rn.f64 	%fd20, %fd1, %fd17;
	bra.uni 	$L__BB0_7;
$L__BB0_5:
	setp.neu.f64 	%p8, %fd2, 0d7FF0000000000000;
	@%p8 bra 	$L__BB0_7;
	setp.lt.s32 	%p9, %r1, 0;
	setp.eq.s32 	%p10, %r3, 1073741824;
	setp.lt.s32 	%p11, %r8, 0;
	selp.b32 	%r16, 0, 2146435072, %p11;
	and.b32  	%r17, %r8, 2147483647;
	setp.ne.s32 	%p12, %r17, 1071644672;
	or.b32  	%r18, %r16, -2147483648;
	selp.b32 	%r19, %r18, %r16, %p12;
	selp.b32 	%r20, %r19, %r16, %p10;
	selp.b32 	%r21, %r20, %r16, %p9;
	mov.b32 	%r22, 0;
	mov.b64 	%fd20, {%r22, %r21};
$L__BB0_7:
	cvta.to.global.u64 	%rd9, %rd2;
	setp.eq.f64 	%p13, %fd1, 0d3FF0000000000000;
	selp.f64 	%fd18, 0d3FF0000000000000, %fd20, %p13;
	cvt.rn.f32.f64 	%f2, %fd18;
	add.s64 	%rd11, %rd9, %rd7;
	st.global.f32 	[%rd11], %f2;
	ret;

}
.func  (.param .b64 func_retval0) __internal_accurate_pow(
	.param .b64 __internal_accurate_pow_param_0
)
{
	.reg .pred 	%p<8>;
	.reg .b32 	%r<49>;
	.reg .b32 	%f<3>;
	.reg .b64 	%fd<109>;

	ld.param.f64 	%fd10, [__internal_accurate_pow_param_0];
	{
	.reg .b32 %temp; 
	mov.b64 	{%temp, %r46}, %fd10;
	}
	{
	.reg .b32 %temp; 
	mov.b64 	{%r45, %temp}, %fd10;
	}
	shr.u32 	%r47, %r46, 20;
	setp.gt.u32 	%p1, %r46, 1048575;
	@%p1 bra 	$L__BB1_2;
	mul.f64 	%fd11, %fd10, 0d4350000000000000;
	{
	.reg .b32 %temp; 
	mov.b64 	{%temp, %r46}, %fd11;
	}
	{
	.reg .b32 %temp; 
	mov.b64 	{%r45, %temp}, %fd11;
	}
	shr.u32 	%r16, %r46, 20;
	add.s32 	%r47, %r16, -54;
$L__BB1_2:
	add.s32 	%r48, %r47, -1023;
	and.b32  	%r17, %r46, -2146435073;
	or.b32  	%r18, %r17, 1072693248;
	mov.b64 	%fd107, {%r45, %r18};
	setp.lt.u32 	%p2, %r18, 1073127583;
	@%p2 bra 	$L__BB1_4;
	{
	.reg .b32 %temp; 
	mov.b64 	{%r19, %temp}, %fd107;
	}
	{
	.reg .b32 %temp; 
	mov.b64 	{%temp, %r20}, %fd107;
	}
	add.s32 	%r21, %r20, -1048576;
	mov.b64 	%fd107, {%r19, %r21};
	add.s32 	%r48, %r47, -1022;
$L__BB1_4:
	add.f64 	%fd12, %fd107, 0dBFF0000000000000;
	add.f64 	%fd13, %fd107, 0d3FF0000000000000;
	rcp.approx.ftz.f64 	%fd14, %fd13;
	neg.f64 	%fd15, %fd13;
	fma.rn.f64 	%fd16, %fd15, %fd14, 0d3FF0000000000000;
	fma.rn.f64 	%fd17, %fd16, %fd16, %fd16;
	fma.rn.f64 	%fd18, %fd17, %fd14, %fd14;
	mul.f64 	%fd19, %fd12, %fd18;
	fma.rn.f64 	%fd20, %fd12, %fd18, %fd19;
	mul.f64 	%fd21, %fd20, %fd20;
	fma.rn.f64 	%fd22, %fd21, 0d3EB0F5FF7D2CAFE2, 0d3ED0F5D241AD3B5A;
	fma.rn.f64 	%fd23, %fd22, %fd21, 0d3EF3B20A75488A3F;
	fma.rn.f64 	%fd24, %fd23, %fd21, 0d3F1745CDE4FAECD5;
	fma.rn.f64 	%fd25, %fd24, %fd21, 0d3F3C71C7258A578B;
	fma.rn.f64 	%fd26, %fd25, %fd21, 0d3F6249249242B910;
	fma.rn.f64 	%fd27, %fd26, %fd21, 0d3F89999999999DFB;
	sub.f64 	%fd28, %fd12, %fd20;
	add.f64 	%fd29, %fd28, %fd28;
	neg.f64 	%fd30, %fd20;
	fma.rn.f64 	%fd31, %fd30, %fd12, %fd29;
	mul.f64 	%fd32, %fd18, %fd31;
	fma.rn.f64 	%fd33, %fd21, %fd27, 0d3FB5555555555555;
	mov.f64 	%fd34, 0d3FB5555555555555;
	sub.f64 	%fd35, %fd34, %fd33;
	fma.rn.f64 	%fd36, %fd21, %fd27, %fd35;
	add.f64 	%fd37, %fd36, 0dBC46A4CB00B9E7B0;
	add.f64 	%fd38, %fd33, %fd37;
	sub.f64 	%fd39, %fd33, %fd38;
	add.f64 	%fd40, %fd37, %fd39;
	mul.rn.f64 	%fd41, %fd20, %fd20;
	neg.f64 	%fd42, %fd41;
	fma.rn.f64 	%fd43, %fd20, %fd20, %fd42;
	{
	.reg .b32 %temp; 
	mov.b64 	{%r22, %temp}, %fd32;
	}
	{
	.reg .b32 %temp; 
	mov.b64 	{%temp, %r23}, %fd32;
	}
	add.s32 	%r24, %r23, 1048576;
	mov.b64 	%fd44, {%r22, %r24};
	fma.rn.f64 	%fd45, %fd20, %fd44, %fd43;
	mul.rn.f64 	%fd46, %fd41, %fd20;
	neg.f64 	%fd47, %fd46;
	fma.rn.f64 	%fd48, %fd41, %fd20, %fd47;
	fma.rn.f64 	%fd49, %fd41, %fd32, %fd48;
	fma.rn.f64 	%fd50, %fd45, %fd20, %fd49;
	mul.rn.f64 	%fd51, %fd38, %fd46;
	neg.f64 	%fd52, %fd51;
	fma.rn.f64 	%fd53, %fd38, %fd46, %fd52;
	fma.rn.f64 	%fd54, %fd38, %fd50, %fd53;
	fma.rn.f64 	%fd55, %fd40, %fd46, %fd54;
	add.f64 	%fd56, %fd51, %fd55;
	sub.f64 	%fd57, %fd51, %fd56;
	add.f64 	%fd58, %fd55, %fd57;
	add.f64 	%fd59, %fd20, %fd56;
	sub.f64 	%fd60, %fd20, %fd59;
	add.f64 	%fd61, %fd56, %fd60;
	add.f64 	%fd62, %fd58, %fd61;
	add.f64 	%fd63, %fd32, %fd62;
	add.f64 	%fd64, %fd59, %fd63;
	sub.f64 	%fd65, %fd59, %fd64;
	add.f64 	%fd66, %fd63, %fd65;
	xor.b32  	%r25, %r48, -2147483648;
	mov.b32 	%r26, 1127219200;
	mov.b64 	%fd67, {%r25, %r26};
	mov.b32 	%r27, -2147483648;
	mov.b64 	%fd68, {%r27, %r26};
	sub.f64 	%fd69, %fd67, %fd68;
	fma.rn.f64 	%fd70, %fd69, 0d3FE62E42FEFA39EF, %fd64;
	fma.rn.f64 	%fd71, %fd69, 0dBFE62E42FEFA39EF, %fd70;
	sub.f64 	%fd72, %fd71, %fd64;
	sub.f64 	%fd73, %fd66, %fd72;
	fma.rn.f64 	%fd74, %fd69, 0d3C7ABC9E3B39803F, %fd73;
	add.f64 	%fd75, %fd70, %fd74;
	sub.f64 	%fd76, %fd70, %fd75;
	add.f64 	%fd77, %fd74, %fd76;
	mov.f64 	%fd78, 0d4008000000000000;
	{
	.reg .b32 %temp; 
	mov.b64 	{%temp, %r28}, %fd78;
	}
	{
	.reg .b32 %temp; 
	mov.b64 	{%r29, %temp}, %fd78;
	}
	shl.b32 	%r30, %r28, 1;
	setp.gt.u32 	%p3, %r30, -33554433;
	and.b32  	%r31, %r28, -15728641;
	selp.b32 	%r32, %r31, %r28, %p3;
	mov.b64 	%fd79, {%r29, %r32};
	mul.rn.f64 	%fd80, %fd75, %fd79;
	neg.f64 	%fd81, %fd80;
	fma.rn.f64 	%fd82, %fd75, %fd79, %fd81;
	fma.rn.f64 	%fd83, %fd77, %fd79, %fd82;
	add.f64 	%fd4, %fd80, %fd83;
	sub.f64 	%fd84, %fd80, %fd4;
	add.f64 	%fd5, %fd83, %fd84;
	fma.rn.f64 	%fd85, %fd4, 0d3FF71547652B82FE, 0d4338000000000000;
	{
	.reg .b32 %temp; 
	mov.b64 	{%r13, %temp}, %fd85;
	}
	mov.f64 	%fd86, 0dC338000000000000;
	add.rn.f64 	%fd87, %fd85, %fd86;
	fma.rn.f64 	%fd88, %fd87, 0dBFE62E42FEFA39EF, %fd4;
	fma.rn.f64 	%fd89, %fd87, 0dBC7ABC9E3B39803F, %fd88;
	fma.rn.f64 	%fd90, %fd89, 0d3E5ADE1569CE2BDF, 0d3E928AF3FCA213EA;
	fma.rn.f64 	%fd91, %fd90, %fd89, 0d3EC71DEE62401315;
	fma.rn.f64 	%fd92, %fd91, %fd89, 0d3EFA01997C89EB71;
	fma.rn.f64 	%fd93, %fd92, %fd89, 0d3F2A01A014761F65;
	fma.rn.f64 	%fd94, %fd93, %fd89, 0d3F56C16C1852B7AF;
	fma.rn.f64 	%fd95, %fd94, %fd89, 0d3F81111111122322;
	fma.rn.f64 	%fd96, %fd95, %fd89, 0d3FA55555555502A1;
	fma.rn.f64 	%fd97, %fd96, %fd89, 0d3FC5555555555511;
	fma.rn.f64 	%fd98, %fd97, %fd89, 0d3FE000000000000B;
	fma.rn.f64 	%fd99, %fd98, %fd89, 0d3FF0000000000000;
	fma.rn.f64 	%fd100, %fd99, %fd89, 0d3FF0000000000000;
	{
	.reg .b32 %temp; 
	mov.b64 	{%r14, %temp}, %fd100;
	}
	{
	.reg .b32 %temp; 
	mov.b64 	{%temp, %r15}, %fd100;
	}
	shl.b32 	%r33, %r13, 20;
	add.s32 	%r34, %r33, %r15;
	mov.b64 	%fd108, {%r14, %r34};
	{
	.reg .b32 %temp; 
	mov.b64 	{%temp, %r35}, %fd4;
	}
	mov.b32 	%f2, %r35;
	abs.f32 	%f1, %f2;
	setp.lt.f32 	%p4, %f1, 0f4086232B;
	@%p4 bra 	$L__BB1_7;
	setp.lt.f64 	%p5, %fd4, 0d0000000000000000;
	add.f64 	%fd101, %fd4, 0d7FF0000000000000;
	selp.f64 	%fd108, 0d0000000000000000, %fd101, %p5;
	setp.geu.f32 	%p6, %f1, 0f40874800;
	@%p6 bra 	$L__BB1_7;
	shr.u32 	%r36, %r13, 31;
	add.s32 	%r37, %r13, %r36;
	shr.s32 	%r38, %r37, 1;
	shl.b32 	%r39, %r38, 20;
	add.s32 	%r40, %r15, %r39;
	mov.b64 	%fd102, {%r14, %r40};
	sub.s32 	%r41, %r13, %r38;
	shl.b32 	%r42, %r41, 20;
	add.s32 	%r43, %r42, 1072693248;
	mov.b32 	%r44, 0;
	mov.b64 	%fd103, {%r44, %r43};
	mul.f64 	%fd108, %fd103, %fd102;
$L__BB1_7:
	abs.f64 	%fd104, %fd108;
	setp.eq.f64 	%p7, %fd104, 0d7FF0000000000000;
	fma.rn.f64 	%fd105, %fd108, %fd5, %fd108;
	selp.f64 	%fd106, %fd108, %fd105, %p7;
	st.param.f64 	[func_retval0], %fd106;
	ret;

}


// ===== COMPILED SASS (sm_100) =====

	.target	sm_100

	.elftype	@"ET_EXEC"


//--------------------- .note.nv.tkinfo           --------------------------
	.section	.note.nv.tkinfo,"",@"SHT_NOTE"
	.sectionflags	@"SHF_NOTE_NV_TKINFO"
	.tkinfo
        /*0018*/ 	.word	0x00000002
        /*0030*/ 	.string	""
        /*0030*/ 	.string	"ptxas"
        /*0030*/ 	.string	"Cuda compilation tools, release 13.0, V13.0.88"
        /*0030*/ 	.string	"Build cuda_13.0.r13.0/compiler.36424714_0"
        /*0030*/ 	.string	"-arch sm_100 -m 64 "



//--------------------- .note.nv.cuinfo           --------------------------
	.section	.note.nv.cuinfo,"",@"SHT_NOTE"
	.sectionflags	@"SHF_NOTE_NV_CUINFO"
        /*0018*/ 	.short	0x0002
        /*001a*/ 	.short	0x0064
        /*001c*/ 	.short	0x0082
	.zero		2


//--------------------- .nv.info                  --------------------------
	.section	.nv.info,"",@"SHT_CUDA_INFO"
	.align	4


	//----- nvinfo : EIATTR_REGCOUNT
	.align		4
        /*0000*/ 	.byte	0x04, 0x2f
        /*0002*/ 	.short	(.L_1 - .L_0)
	.align		4
.L_0:
        /*0004*/ 	.word	index@(_Z12squareKernelPfS_)
        /*0008*/ 	.word	0x0000001e


	//----- nvinfo : EIATTR_FRAME_SIZE
	.align		4
.L_1:
        /*000c*/ 	.byte	0x04, 0x11
        /*000e*/ 	.short	(.L_3 - .L_2)
	.align		4
.L_2:
        /*0010*/ 	.word	index@($_Z12squareKernelPfS_$__internal_accurate_pow)
        /*0014*/ 	.word	0x00000000


	//----- nvinfo : EIATTR_FRAME_SIZE
	.align		4
.L_3:
        /*0018*/ 	.byte	0x04, 0x11
        /*001a*/ 	.short	(.L_5 - .L_4)
	.align		4
.L_4:
        /*001c*/ 	.word	index@($__internal_0_$__cuda_sm20_div_rn_f64_full)
        /*0020*/ 	.word	0x00000000


	//----- nvinfo : EIATTR_FRAME_SIZE
	.align		4
.L_5:
        /*0024*/ 	.byte	0x04, 0x11
        /*0026*/ 	.short	(.L_7 - .L_6)
	.align		4
.L_6:
        /*0028*/ 	.word	index@(_Z12squareKernelPfS_)
        /*002c*/ 	.word	0x00000000


	//----- nvinfo : EIATTR_MIN_STACK_SIZE
	.align		4
.L_7:
        /*0030*/ 	.byte	0x04, 0x12
        /*0032*/ 	.short	(.L_9 - .L_8)
	.align		4
.L_8:
        /*0034*/ 	.word	index@(_Z12squareKernelPfS_)
        /*0038*/ 	.word	0x00000000
.L_9:


//--------------------- .nv.compat                --------------------------
	.section	.nv.compat,"",@"SHT_CUDA_COMPAT_INFO"
	.align	4
        /*0000*/ 	.byte	0x02, 0x09, 0x00, 0x00, 0x02, 0x02, 0x01, 0x00, 0x02, 0x05, 0x05, 0x00, 0x03, 0x07, 0x01, 0x01
        /*0010*/ 	.byte	0x02, 0x03, 0x00, 0x00, 0x02, 0x06, 0x01, 0x00, 0x04, 0x0b, 0x08, 0x00, 0x01, 0x00, 0x00, 0x00
        /*0020*/ 	.byte	0x00, 0x00, 0x00, 0x00


//--------------------- .nv.info._Z12squareKernelPfS_ --------------------------
	.section	.nv.info._Z12squareKernelPfS_,"",@"SHT_CUDA_INFO"
	.sectionflags	@""
	.align	4


	//----- nvinfo : EIATTR_CUDA_API_VERSION
	.align		4
        /*0000*/ 	.byte	0x04, 0x37
        /*0002*/ 	.short	(.L_11 - .L_10)
.L_10:
        /*0004*/ 	.word	0x00000082


	//----- nvinfo : EIATTR_KPARAM_INFO
	.align		4
.L_11:
        /*0008*/ 	.byte	0x04, 0x17
        /*000a*/ 	.short	(.L_13 - .L_12)
.L_12:
        /*000c*/ 	.word	0x00000000
        /*0010*/ 	.short	0x0001
        /*0012*/ 	.short	0x0008
        /*0014*/ 	.byte	0x00, 0xf5, 0x21, 0x00


	//----- nvinfo : EIATTR_KPARAM_INFO
	.align		4
.L_13:
        /*0018*/ 	.byte	0x04, 0x17
        /*001a*/ 	.short	(.L_15 - .L_14)
.L_14:
        /*001c*/ 	.word	0x00000000
        /*0020*/ 	.short	0x0000
        /*0022*/ 	.short	0x0000
        /*0024*/ 	.byte	0x00, 0xf5, 0x21, 0x00


	//----- nvinfo : EIATTR_SPARSE_MMA_MASK
	.align		4
.L_15:
        /*0028*/ 	.byte	0x03, 0x50
        /*002a*/ 	.short	0x0000


	//----- nvinfo : EIATTR_MAXREG_COUNT
	.align		4
        /*002c*/ 	.byte	0x03, 0x1b
        /*002e*/ 	.short	0x00ff


	//----- nvinfo : EIATTR_MERCURY_ISA_VERSION
	.align		4
        /*0030*/ 	.byte	0x03, 0x5f
        /*0032*/ 	.short	0x0101


	//----- nvinfo : EIATTR_VRC_CTA_INIT_COUNT
	.align		4
        /*0034*/ 	.byte	0x02, 0x4a
	.zero		1
	.zero		1


	//----- nvinfo : EIATTR_EXIT_INSTR_OFFSETS
	.align		4
        /*0038*/ 	.byte	0x04, 0x1c
        /*003a*/ 	.short	(.L_17 - .L_16)


	//   ....[0]....
.L_16:
        /*003c*/ 	.word	0x00000480


	//----- nvinfo : EIATTR_CRS_STACK_SIZE
	.align		4
.L_17:
        /*0040*/ 	.byte	0x04, 0x1e
        /*0042*/ 	.short	(.L_19 - .L_18)
.L_18:
        /*0044*/ 	.word	0x00000000


	//----- nvinfo : EIATTR_CBANK_PARAM_SIZE
	.align		4
.L_19:
        /*0048*/ 	.byte	0x03, 0x19
        /*004a*/ 	.short	0x0010


	//----- nvinfo : EIATTR_PARAM_CBANK
	.align		4
        /*004c*/ 	.byte	0x04, 0x0a
        /*004e*/ 	.short	(.L_21 - .L_20)
	.align		4
.L_20:
        /*0050*/ 	.word	index@(.nv.constant0._Z12squareKernelPfS_)
        /*0054*/ 	.short	0x0380
        /*0056*/ 	.short	0x0010


	//----- nvinfo : EIATTR_SW_WAR
	.align		4
.L_21:
        /*0058*/ 	.byte	0x04, 0x36
        /*005a*/ 	.short	(.L_23 - .L_22)
.L_22:
        /*005c*/ 	.word	0x00000008
.L_23:


//--------------------- .nv.callgraph             --------------------------
	.section	.nv.callgraph,"",@"SHT_CUDA_CALLGRAPH"
	.align	4
	.sectionentsize	8
	.align		4
        /*0000*/ 	.word	0x00000000
	.align		4
        /*0004*/ 	.word	0xffffffff
	.align		4
        /*0008*/ 	.word	0x00000000
	.align		4
        /*000c*/ 	.word	0xfffffffe
	.align		4
        /*0010*/ 	.word	0x00000000
	.align		4
        /*0014*/ 	.word	0xfffffffd
	.align		4
        /*0018*/ 	.word	0x00000000
	.align		4
        /*001c*/ 	.word	0xfffffffc


//--------------------- .text._Z12squareKernelPfS_ --------------------------
	.section	.text._Z12squareKernelPfS_,"ax",@progbits
	.align	128
        .global         _Z12squareKernelPfS_
        .type           _Z12squareKernelPfS_,@function
        .size           _Z12squareKernelPfS_,(.L_x_13 - _Z12squareKernelPfS_)
        .other          _Z12squareKernelPfS_,@"STO_CUDA_ENTRY STV_DEFAULT"
_Z12squareKernelPfS_:
.text._Z12squareKernelPfS_:
[----:B------:R-:W-:Y:S01]  /*0000*/  LDC R1, c[0x0][0x37c] ;  /* 0x0000df00ff017b82 */ /* 0x000fe20000000800 */
[----:B------:R-:W0:Y:S07]  /*0010*/  S2R R0, SR_TID.X ;  /* 0x0000000000007919 */ /* 0x000e2e0000002100 */
[----:B------:R-:W1:Y:S01]  /*0020*/  S2UR UR4, SR_CTAID.X ;  /* 0x00000000000479c3 */ /* 0x000e620000002500 */
[----:B------:R-:W2:Y:S07]  /*0030*/  LDCU.64 UR6, c[0x0][0x380] ;  /* 0x00007000ff0677ac */ /* 0x000eae0008000a00 */
[----:B------:R-:W1:Y:S02]  /*0040*/  LDC R2, c[0x0][0x360] ;  /* 0x0000d800ff027b82 */ /* 0x000e640000000800 */
[----:B-1----:R-:W-:Y:S01]  /*0050*/  IMAD R3, R2, UR4, RZ ;  /* 0x0000000402037c24 */ /* 0x002fe2000f8e02ff */
[----:B------:R-:W1:Y:S04]  /*0060*/  LDCU.64 UR4, c[0x0][0x358] ;  /* 0x00006b00ff0477ac */ /* 0x000e680008000a00 */
[----:B0-----:R-:W-:-:S05]  /*0070*/  IADD3 R0, P0, PT, R3, R0, RZ ;  /* 0x0000000003007210 */ /* 0x001fca0007f1e0ff */
[----:B------:R-:W-:Y:S02]  /*0080*/  IMAD.X R5, RZ, RZ, RZ, P0 ;  /* 0x000000ffff057224 */ /* 0x000fe400000e06ff */
[----:B------:R-:W-:-:S03]  /*0090*/  IMAD.SHL.U32 R4, R0, 0x4, RZ ;  /* 0x0000000400047824 */ /* 0x000fc600078e00ff */
[----:B------:R-:W-:Y:S02]  /*00a0*/  SHF.L.U64.HI R5, R0, 0x2, R5 ;  /* 0x0000000200057819 */ /* 0x000fe40000010205 */
[----:B--2---:R-:W-:-:S04]  /*00b0*/  IADD3 R12, P0, PT, R4, UR6, RZ ;  /* 0x00000006040c7c10 */ /* 0x004fc8000ff1e0ff */
[----:B------:R-:W-:-:S05]  /*00c0*/  IADD3.X R13, PT, PT, R5, UR7, RZ, P0, !PT ;  /* 0x00000007050d7c10 */ /* 0x000fca00087fe4ff */
[----:B-1----:R-:W2:Y:S01]  /*00d0*/  LDG.E R8, desc[UR4][R12.64] ;  /* 0x000000040c087981 */ /* 0x002ea2000c1e1900 */
[----:B------:R-:W-:Y:S01]  /*00e0*/  UMOV UR6, 0x66666666 ;  /* 0x6666666600067882 */ /* 0x000fe20000000000 */
[----:B------:R-:W-:Y:S01]  /*00f0*/  UMOV UR7, 0x40026666 ;  /* 0x4002666600077882 */ /* 0x000fe20000000000 */
[----:B------:R-:W-:Y:S01]  /*0100*/  IMAD.MOV.U32 R2, RZ, RZ, 0x1 ;  /* 0x00000001ff027424 */ /* 0x000fe200078e00ff */
[----:B------:R-:W-:Y:S01]  /*0110*/  BSSY.RECONVERGENT B0, `(.L_x_0) ;  /* 0x0000014000007945 */ /* 0x000fe20003800200 */
[----:B--2---:R-:W0:Y:S02]  /*0120*/  F2F.F64.F32 R8, R8 ;  /* 0x0000000800087310 */ /* 0x004e240000201800 */
[----:B0-----:R-:W-:Y:S01]  /*0130*/  DADD R6, R8, -UR6 ;  /* 0x8000000608067e29 */ /* 0x001fe20008000000 */
[----:B------:R-:W-:-:S05]  /*0140*/  FSETP.GEU.AND P1, PT, |R9|, 6.5827683646048100446e-37, PT ;  /* 0x036000000900780b */ /* 0x000fca0003f2e200 */
[----:B------:R-:W0:Y:S02]  /*0150*/  MUFU.RCP64H R3, R7 ;  /* 0x0000000700037308 */ /* 0x000e240000001800 */
[----:B0-----:R-:W-:-:S08]  /*0160*/  DFMA R10, -R6, R2, 1 ;  /* 0x3ff00000060a742b */ /* 0x001fd00000000102 */
[----:B------:R-:W-:-:S08]  /*0170*/  DFMA R10, R10, R10, R10 ;  /* 0x0000000a0a0a722b */ /* 0x000fd0000000000a */
[----:B------:R-:W-:-:S08]  /*0180*/  DFMA R10, R2, R10, R2 ;  /* 0x0000000a020a722b */ /* 0x000fd00000000002 */
[----:B------:R-:W-:-:S08]  /*0190*/  DFMA R2, -R6, R10, 1 ;  /* 0x3ff000000602742b */ /* 0x000fd0000000010a */
[----:B------:R-:W-:-:S08]  /*01a0*/  DFMA R2, R10, R2, R10 ;  /* 0x000000020a02722b */ /* 0x000fd0000000000a */
[----:B------:R-:W-:-:S08]  /*01b0*/  DMUL R10, R8, R2 ;  /* 0x00000002080a7228 */ /* 0x000fd00000000000 */
[----:B------:R-:W-:-:S08]  /*01c0*/  DFMA R12, -R6, R10, R8 ;  /* 0x0000000a060c722b */ /* 0x000fd00000000108 */
[----:B------:R-:W-:-:S10]  /*01d0*/  DFMA R2, R2, R12, R10 ;  /* 0x0000000c0202722b */ /* 0x000fd4000000000a */
[----:B------:R-:W-:-:S05]  /*01e0*/  FFMA R0, RZ, R7, R3 ;  /* 0x00000007ff007223 */ /* 0x000fca0000000003 */
[----:B------:R-:W-:-:S13]  /*01f0*/  FSETP.GT.AND P0, PT, |R0|, 1.469367938527859385e-39, PT ;  /* 0x001000000000780b */ /* 0x000fda0003f04200 */
[----:B------:R-:W-:Y:S05]  /*0200*/  @P0 BRA P1, `(.L_x_1) ;  /* 0x0000000000100947 */ /* 0x000fea0000800000 */
[----:B------:R-:W-:-:S07]  /*0210*/  MOV R0, 0x230 ;  /* 0x0000023000007802 */ /* 0x000fce0000000f00 */
[----:B------:R-:W-:Y:S05]  /*0220*/  CALL.REL.NOINC `($__internal_0_$__cuda_sm20_div_rn_f64_full) ;  /* 0x0000000000987944 */ /* 0x000fea0003c00000 */
[----:B------:R-:W-:Y:S02]  /*0230*/  IMAD.MOV.U32 R2, RZ, RZ, R12 ;  /* 0x000000ffff027224 */ /* 0x000fe400078e000c */
[----:B------:R-:W-:-:S07]  /*0240*/  IMAD.MOV.U32 R3, RZ, RZ, R13 ;  /* 0x000000ffff037224 */ /* 0x000fce00078e000d */
.L_x_1:
[----:B------:R-:W-:Y:S05]  /*0250*/  BSYNC.RECONVERGENT B0 ;  /* 0x0000000000007941 */ /* 0x000fea0003800200 */
.L_x_0:
[----:B------:R-:W-:Y:S01]  /*0260*/  BSSY.RECONVERGENT B0, `(.L_x_2) ;  /* 0x0000003000007945 */ /* 0x000fe20003800200 */
[----:B------:R-:W-:-:S07]  /*0270*/  MOV R0, 0x290 ;  /* 0x0000029000007802 */ /* 0x000fce0000000f00 */
[----:B------:R-:W-:Y:S05]  /*0280*/  CALL.REL.NOINC `($_Z12squareKernelPfS_$__internal_accurate_pow) ;  /* 0x0000000400f07944 */ /* 0x000fea0003c00000 */
[----:B------:R-:W-:Y:S05]  /*0290*/  BSYNC.RECONVERGENT B0 ;  /* 0x0000000000007941 */ /* 0x000fea0003800200 */
.L_x_2:
[C---:B------:R-:W-:Y:S01]  /*02a0*/  DADD R6, R2.reuse, 3 ;  /* 0x4008000002067429 */ /* 0x040fe20000000000 */
[----:B------:R-:W-:Y:S01]  /*02b0*/  IMAD.MOV.U32 R8, RZ, RZ, R11 ;  /* 0x000000ffff087224 */ /* 0x000fe200078e000b */
[C---:B------:R-:W-:Y:S01]  /*02c0*/  DSETP.NEU.AND P2, PT, R2.reuse, RZ, PT ;  /* 0x000000ff0200722a */ /* 0x040fe20003f4d000 */
[----:B------:R-:W-:Y:S01]  /*02d0*/  IMAD.MOV.U32 R9, RZ, RZ, R12 ;  /* 0x000000ffff097224 */ /* 0x000fe200078e000c */
[----:B------:R-:W-:Y:S01]  /*02e0*/  ISETP.GE.AND P0, PT, R3, RZ, PT ;  /* 0x000000ff0300720c */ /* 0x000fe20003f06270 */
[----:B------:R-:W-:Y:S01]  /*02f0*/  BSSY.RECONVERGENT B0, `(.L_x_3) ;  /* 0x0000011000007945 */ /* 0x000fe20003800200 */
[----:B------:R-:W-:-:S03]  /*0300*/  DSETP.NEU.AND P1, PT, R2, 1, PT ;  /* 0x3ff000000200742a */ /* 0x000fc60003f2d000 */
[----:B------:R-:W-:Y:S01]  /*0310*/  DADD R8, -RZ, -R8 ;  /* 0x00000000ff087229 */ /* 0x000fe20000000908 */
[----:B------:R-:W-:-:S04]  /*0320*/  LOP3.LUT R6, R7, 0x7ff00000, RZ, 0xc0, !PT ;  /* 0x7ff0000007067812 */ /* 0x000fc800078ec0ff */
[----:B------:R-:W-:-:S05]  /*0330*/  ISETP.NE.AND P3, PT, R6, 0x7ff00000, PT ;  /* 0x7ff000000600780c */ /* 0x000fca0003f65270 */
[----:B------:R-:W-:Y:S01]  /*0340*/  FSEL R6, R8, R11, !P0 ;  /* 0x0000000b08067208 */ /* 0x000fe20004000000 */
[----:B------:R-:W-:Y:S01]  /*0350*/  @!P2 IMAD.MOV.U32 R6, RZ, RZ, RZ ;  /* 0x000000ffff06a224 */ /* 0x000fe200078e00ff */
[----:B------:R-:W-:Y:S01]  /*0360*/  FSEL R7, R9, R12, !P0 ;  /* 0x0000000c09077208 */ /* 0x000fe20004000000 */
[----:B------:R-:W-:-:S05]  /*0370*/  @!P2 IMAD.MOV.U32 R7, RZ, RZ, R3 ;  /* 0x000000ffff07a224 */ /* 0x000fca00078e0003 */
[----:B------:R-:W-:Y:S05]  /*0380*/  @P3 BRA `(.L_x_4) ;  /* 0x00000000001c3947 */ /* 0x000fea0003800000 */
[----:B------:R-:W-:-:S14]  /*0390*/  DSETP.NAN.AND P2, PT, R2, R2, PT ;  /* 0x000000020200722a */ /* 0x000fdc0003f48000 */
[----:B------:R-:W-:Y:S01]  /*03a0*/  @P2 DADD R6, R2, 3 ;  /* 0x4008000002062429 */ /* 0x000fe20000000000 */
[----:B------:R-:W-:Y:S10]  /*03b0*/  @P2 BRA `(.L_x_4) ;  /* 0x0000000000102947 */ /* 0x000ff40003800000 */
[----:B------:R-:W-:-:S14]  /*03c0*/  DSETP.NEU.AND P2, PT, |R2|, +INF , PT ;  /* 0x7ff000000200742a */ /* 0x000fdc0003f4d200 */
[----:B------:R-:W-:Y:S02]  /*03d0*/  @!P2 IMAD.MOV.U32 R0, RZ, RZ, -0x100000 ;  /* 0xfff00000ff00a424 */ /* 0x000fe400078e00ff */
[----:B------:R-:W-:-:S03]  /*03e0*/  @!P2 IMAD.MOV.U32 R6, RZ, RZ, RZ ;  /* 0x000000ffff06a224 */ /* 0x000fc600078e00ff */
[----:B------:R-:W-:-:S07]  /*03f0*/  @!P2 SEL R7, R0, 0x7ff00000, !P0 ;  /* 0x7ff000000007a807 */ /* 0x000fce0004000000 */
.L_x_4:
[----:B------:R-:W-:Y:S05]  /*0400*/  BSYNC.RECONVERGENT B0 ;  /* 0x0000000000007941 */ /* 0x000fea0003800200 */
.L_x_3:
[----:B------:R-:W0:Y:S01]  /*0410*/  LDCU.64 UR6, c[0x0][0x388] ;  /* 0x00007100ff0677ac */ /* 0x000e220008000a00 */
[----:B------:R-:W-:Y:S02]  /*0420*/  FSEL R3, R7, 1.875, P1 ;  /* 0x3ff0000007037808 */ /* 0x000fe40000800000 */
[----:B------:R-:W-:-:S04]  /*0430*/  FSEL R2, R6, RZ, P1 ;  /* 0x000000ff06027208 */ /* 0x000fc80000800000 */
[----:B------:R-:W1:Y:S01]  /*0440*/  F2F.F32.F64 R3, R2 ;  /* 0x0000000200037310 */ /* 0x000e620000301000 */
[----:B0-----:R-:W-:-:S04]  /*0450*/  IADD3 R4, P0, PT, R4, UR6, RZ ;  /* 0x0000000604047c10 */ /* 0x001fc8000ff1e0ff */
[----:B------:R-:W-:-:S05]  /*0460*/  IADD3.X R5, PT, PT, R5, UR7, RZ, P0, !PT ;  /* 0x0000000705057c10 */ /* 0x000fca00087fe4ff */
[----:B-1----:R-:W-:Y:S01]  /*0470*/  STG.E desc[UR4][R4.64], R3 ;  /* 0x0000000304007986 */ /* 0x002fe2000c101904 */
[----:B------:R-:W-:Y:S05]  /*0480*/  EXIT ;  /* 0x000000000000794d */ /* 0x000fea0003800000 */
        .weak           $__internal_0_$__cuda_sm20_div_rn_f64_full
        .type           $__internal_0_$__cuda_sm20_div_rn_f64_full,@function
        .size           $__internal_0_$__cuda_sm20_div_rn_f64_full,($_Z12squareKernelPfS_$__internal_accurate_pow - $__internal_0_$__cuda_sm20_div_rn_f64_full)
$__internal_0_$__cuda_sm20_div_rn_f64_full:
[C---:B------:R-:W-:Y:S01]  /*0490*/  FSETP.GEU.AND P0, PT, |R7|.reuse, 1.469367938527859385e-39, PT ;  /* 0x001000000700780b */ /* 0x040fe20003f0e200 */
[----:B------:R-:W-:Y:S01]  /*04a0*/  IMAD.MOV.U32 R10, RZ, RZ, 0x1 ;  /* 0x00000001ff0a7424 */ /* 0x000fe200078e00ff */
[----:B------:R-:W-:Y:S01]  /*04b0*/  LOP3.LUT R2, R7, 0x800fffff, RZ, 0xc0, !PT ;  /* 0x800fffff07027812 */ /* 0x000fe200078ec0ff */
[----:B------:R-:W-:Y:S01]  /*04c0*/  BSSY.RECONVERGENT B1, `(.L_x_5) ;  /* 0x0000055000017945 */ /* 0x000fe20003800200 */
[C---:B------:R-:W-:Y:S02]  /*04d0*/  FSETP.GEU.AND P2, PT, |R9|.reuse, 1.469367938527859385e-39, PT ;  /* 0x001000000900780b */ /* 0x040fe40003f4e200 */
[----:B------:R-:W-:Y:S01]  /*04e0*/  LOP3.LUT R3, R2, 0x3ff00000, RZ, 0xfc, !PT ;  /* 0x3ff0000002037812 */ /* 0x000fe200078efcff */
[----:B------:R-:W-:Y:S01]  /*04f0*/  IMAD.MOV.U32 R2, RZ, RZ, R6 ;  /* 0x000000ffff027224 */ /* 0x000fe200078e0006 */
[----:B------:R-:W-:-:S05]  /*0500*/  LOP3.LUT R12, R9, 0x7ff00000, RZ, 0xc0, !PT ;  /* 0x7ff00000090c7812 */ /* 0x000fca00078ec0ff */
[----:B------:R-:W-:-:S04]  /*0510*/  @!P0 DMUL R2, R6, 8.98846567431157953865e+307 ;  /* 0x7fe0000006028828 */ /* 0x000fc80000000000 */
[----:B------:R-:W-:Y:S01]  /*0520*/  @!P2 LOP3.LUT R13, R7, 0x7ff00000, RZ, 0xc0, !PT ;  /* 0x7ff00000070da812 */ /* 0x000fe200078ec0ff */
[----:B------:R-:W-:Y:S01]  /*0530*/  @!P2 IMAD.MOV.U32 R18, RZ, RZ, RZ ;  /* 0x000000ffff12a224 */ /* 0x000fe200078e00ff */
[----:B------:R-:W0:Y:S02]  /*0540*/  MUFU.RCP64H R11, R3 ;  /* 0x00000003000b7308 */ /* 0x000e240000001800 */
[----:B------:R-:W-:Y:S01]  /*0550*/  @!P2 ISETP.GE.U32.AND P3, PT, R12, R13, PT ;  /* 0x0000000d0c00a20c */ /* 0x000fe20003f66070 */
[----:B------:R-:W-:-:S05]  /*0560*/  IMAD.MOV.U32 R13, RZ, RZ, 0x1ca00000 ;  /* 0x1ca00000ff0d7424 */ /* 0x000fca00078e00ff */
[----:B------:R-:W-:-:S04]  /*0570*/  @!P2 SEL R19, R13, 0x63400000, !P3 ;  /* 0x634000000d13a807 */ /* 0x000fc80005800000 */
[----:B------:R-:W-:-:S04]  /*0580*/  @!P2 LOP3.LUT R19, R19, 0x80000000, R9, 0xf8, !PT ;  /* 0x800000001313a812 */ /* 0x000fc800078ef809 */
[----:B------:R-:W-:Y:S01]  /*0590*/  @!P2 LOP3.LUT R19, R19, 0x100000, RZ, 0xfc, !PT ;  /* 0x001000001313a812 */ /* 0x000fe200078efcff */
[----:B0-----:R-:W-:-:S08]  /*05a0*/  DFMA R14, R10, -R2, 1 ;  /* 0x3ff000000a0e742b */ /* 0x001fd00000000802 */
[----:B------:R-:W-:Y:S01]  /*05b0*/  DFMA R16, R14, R14, R14 ;  /* 0x0000000e0e10722b */ /* 0x000fe2000000000e */
[----:B------:R-:W-:-:S04]  /*05c0*/  LOP3.LUT R15, R7, 0x7ff00000, RZ, 0xc0, !PT ;  /* 0x7ff00000070f7812 */ /* 0x000fc800078ec0ff */
[----:B------:R-:W-:-:S03]  /*05d0*/  ISETP.GE.U32.AND P1, PT, R12, R15, PT ;  /* 0x0000000f0c00720c */ /* 0x000fc60003f26070 */
[----:B------:R-:W-:Y:S01]  /*05e0*/  DFMA R16, R10, R16, R10 ;  /* 0x000000100a10722b */ /* 0x000fe2000000000a */
[----:B------:R-:W-:Y:S01]  /*05f0*/  SEL R11, R13, 0x63400000, !P1 ;  /* 0x634000000d0b7807 */ /* 0x000fe20004800000 */
[----:B------:R-:W-:-:S03]  /*0600*/  IMAD.MOV.U32 R10, RZ, RZ, R8 ;  /* 0x000000ffff0a7224 */ /* 0x000fc600078e0008 */
[----:B------:R-:W-:-:S03]  /*0610*/  LOP3.LUT R11, R11, 0x800fffff, R9, 0xf8, !PT ;  /* 0x800fffff0b0b7812 */ /* 0x000fc600078ef809 */
[----:B------:R-:W-:-:S03]  /*0620*/  DFMA R20, R16, -R2, 1 ;  /* 0x3ff000001014742b */ /* 0x000fc60000000802 */
[----:B------:R-:W-:-:S05]  /*0630*/  @!P2 DFMA R10, R10, 2, -R18 ;  /* 0x400000000a0aa82b */ /* 0x000fca0000000812 */
[----:B------:R-:W-:Y:S01]  /*0640*/  DFMA R16, R16, R20, R16 ;  /* 0x000000141010722b */ /* 0x000fe20000000010 */
[----:B------:R-:W-:Y:S02]  /*0650*/  IMAD.MOV.U32 R21, RZ, RZ, R12 ;  /* 0x000000ffff157224 */ /* 0x000fe400078e000c */
[----:B------:R-:W-:Y:S01]  /*0660*/  IMAD.MOV.U32 R20, RZ, RZ, R15 ;  /* 0x000000ffff147224 */ /* 0x000fe200078e000f */
[----:B------:R-:W-:Y:S02]  /*0670*/  @!P0 LOP3.LUT R20, R3, 0x7ff00000, RZ, 0xc0, !PT ;  /* 0x7ff0000003148812 */ /* 0x000fe400078ec0ff */
[----:B------:R-:W-:Y:S02]  /*0680*/  @!P2 LOP3.LUT R21, R11, 0x7ff00000, RZ, 0xc0, !PT ;  /* 0x7ff000000b15a812 */ /* 0x000fe400078ec0ff */
[----:B------:R-:W-:Y:S01]  /*0690*/  DMUL R18, R16, R10 ;  /* 0x0000000a10127228 */ /* 0x000fe20000000000 */
[----:B------:R-:W-:Y:S02]  /*06a0*/  VIADD R23, R20, 0xffffffff ;  /* 0xffffffff14177836 */ /* 0x000fe40000000000 */
[----:B------:R-:W-:-:S05]  /*06b0*/  VIADD R22, R21, 0xffffffff ;  /* 0xffffffff15167836 */ /* 0x000fca0000000000 */
[----:B------:R-:W-:Y:S01]  /*06c0*/  DFMA R14, R18, -R2, R10 ;  /* 0x80000002120e722b */ /* 0x000fe2000000000a */
[----:B------:R-:W-:-:S04]  /*06d0*/  ISETP.GT.U32.AND P0, PT, R22, 0x7feffffe, PT ;  /* 0x7feffffe1600780c */ /* 0x000fc80003f04070 */
[----:B------:R-:W-:-:S03]  /*06e0*/  ISETP.GT.U32.OR P0, PT, R23, 0x7feffffe, P0 ;  /* 0x7feffffe1700780c */ /* 0x000fc60000704470 */
[----:B------:R-:W-:-:S10]  /*06f0*/  DFMA R14, R16, R14, R18 ;  /* 0x0000000e100e722b */ /* 0x000fd40000000012 */
[----:B------:R-:W-:Y:S05]  /*0700*/  @P0 BRA `(.L_x_6) ;  /* 0x00000000006c0947 */ /* 0x000fea0003800000 */
[----:B------:R-:W-:-:S04]  /*0710*/  LOP3.LUT R9, R7, 0x7ff00000, RZ, 0xc0, !PT ;  /* 0x7ff0000007097812 */ /* 0x000fc800078ec0ff */
[CC--:B------:R-:W-:Y:S02]  /*0720*/  VIADDMNMX R8, R12.reuse, -R9.reuse, 0xb9600000, !PT ;  /* 0xb96000000c087446 */ /* 0x0c0fe40007800909 */
[----:B------:R-:W-:Y:S02]  /*0730*/  ISETP.GE.U32.AND P0, PT, R12, R9, PT ;  /* 0x000000090c00720c */ /* 0x000fe40003f06070 */
[----:B------:R-:W-:Y:S02]  /*0740*/  VIMNMX R8, PT, PT, R8, 0x46a00000, PT ;  /* 0x46a0000008087848 */ /* 0x000fe40003fe0100 */
[----:B------:R-:W-:-:S05]  /*0750*/  SEL R13, R13, 0x63400000, !P0 ;  /* 0x634000000d0d7807 */ /* 0x000fca0004000000 */
[----:B------:R-:W-:Y:S02]  /*0760*/  IMAD.IADD R16, R8, 0x1, -R13 ;  /* 0x0000000108107824 */ /* 0x000fe400078e0a0d */
[----:B------:R-:W-:Y:S02]  /*0770*/  IMAD.MOV.U32 R8, RZ, RZ, RZ ;  /* 0x000000ffff087224 */ /* 0x000fe400078e00ff */
[----:B------:R-:W-:-:S06]  /*0780*/  VIADD R9, R16, 0x7fe00000 ;  /* 0x7fe0000010097836 */ /* 0x000fcc0000000000 */
[----:B------:R-:W-:-:S10]  /*0790*/  DMUL R12, R14, R8 ;  /* 0x000000080e0c7228 */ /* 0x000fd40000000000 */
[----:B------:R-:W-:-:S13]  /*07a0*/  FSETP.GTU.AND P0, PT, |R13|, 1.469367938527859385e-39, PT ;  /* 0x001000000d00780b */ /* 0x000fda0003f0c200 */
[----:B------:R-:W-:Y:S05]  /*07b0*/  @P0 BRA `(.L_x_7) ;  /* 0x0000000000940947 */ /* 0x000fea0003800000 */
[----:B------:R-:W-:Y:S01]  /*07c0*/  DFMA R2, R14, -R2, R10 ;  /* 0x800000020e02722b */ /* 0x000fe2000000000a */
[----:B------:R-:W-:-:S09]  /*07d0*/  IMAD.MOV.U32 R8, RZ, RZ, RZ ;  /* 0x000000ffff087224 */ /* 0x000fd200078e00ff */
[C---:B------:R-:W-:Y:S02]  /*07e0*/  FSETP.NEU.AND P0, PT, R3.reuse, RZ, PT ;  /* 0x000000ff0300720b */ /* 0x040fe40003f0d000 */
[----:B------:R-:W-:-:S04]  /*07f0*/  LOP3.LUT R7, R3, 0x80000000, R7, 0x48, !PT ;  /* 0x8000000003077812 */ /* 0x000fc800078e4807 */
[----:B------:R-:W-:-:S07]  /*0800*/  LOP3.LUT R9, R7, R9, RZ, 0xfc, !PT ;  /* 0x0000000907097212 */ /* 0x000fce00078efcff */
[----:B------:R-:W-:Y:S05]  /*0810*/  @!P0 BRA `(.L_x_7) ;  /* 0x00000000007c8947 */ /* 0x000fea0003800000 */
[----:B------:R-:W-:Y:S01]  /*0820*/  IMAD.MOV R3, RZ, RZ, -R16 ;  /* 0x000000ffff037224 */ /* 0x000fe200078e0a10 */
[----:B------:R-:W-:Y:S01]  /*0830*/  DMUL.RP R8, R14, R8 ;  /* 0x000000080e087228 */ /* 0x000fe20000008000 */
[----:B------:R-:W-:-:S06]  /*0840*/  IMAD.MOV.U32 R2, RZ, RZ, RZ ;  /* 0x000000ffff027224 */ /* 0x000fcc00078e00ff */
[----:B------:R-:W-:-:S03]  /*0850*/  DFMA R2, R12, -R2, R14 ;  /* 0x800000020c02722b */ /* 0x000fc6000000000e */
[----:B------:R-:W-:-:S03]  /*0860*/  LOP3.LUT R7, R9, R7, RZ, 0x3c, !PT ;  /* 0x0000000709077212 */ /* 0x000fc600078e3cff */
[----:B------:R-:W-:-:S04]  /*0870*/  IADD3 R2, PT, PT, -R16, -0x43300000, RZ ;  /* 0xbcd0000010027810 */ /* 0x000fc80007ffe1ff */
[----:B------:R-:W-:-:S04]  /*0880*/  FSETP.NEU.AND P0, PT, |R3|, R2, PT ;  /* 0x000000020300720b */ /* 0x000fc80003f0d200 */
[----:B------:R-:W-:Y:S02]  /*0890*/  FSEL R12, R8, R12, !P0 ;  /* 0x0000000c080c7208 */ /* 0x000fe40004000000 */
[----:B------:R-:W-:Y:S01]  /*08a0*/  FSEL R13, R7, R13, !P0 ;  /* 0x0000000d070d7208 */ /* 0x000fe20004000000 */
[----:B------:R-:W-:Y:S06]  /*08b0*/  BRA `(.L_x_7) ;  /* 0x0000000000547947 */ /* 0x000fec0003800000 */
.L_x_6:
[----:B------:R-:W-:-:S14]  /*08c0*/  DSETP.NAN.AND P0, PT, R8, R8, PT ;  /* 0x000000080800722a */ /* 0x000fdc0003f08000 */
[----:B------:R-:W-:Y:S05]  /*08d0*/  @P0 BRA `(.L_x_8) ;  /* 0x0000000000440947 */ /* 0x000fea0003800000 */
[----:B------:R-:W-:-:S14]  /*08e0*/  DSETP.NAN.AND P0, PT, R6, R6, PT ;  /* 0x000000060600722a */ /* 0x000fdc0003f08000 */
[----:B------:R-:W-:Y:S05]  /*08f0*/  @P0 BRA `(.L_x_9) ;  /* 0x0000000000300947 */ /* 0x000fea0003800000 */
[----:B------:R-:W-:Y:S01]  /*0900*/  ISETP.NE.AND P0, PT, R21, R20, PT ;  /* 0x000000141500720c */ /* 0x000fe20003f05270 */
[----:B------:R-:W-:Y:S02]  /*0910*/  IMAD.MOV.U32 R12, RZ, RZ, 0x0 ;  /* 0x00000000ff0c7424 */ /* 0x000fe400078e00ff */
[----:B------:R-:W-:-:S10]  /*0920*/  IMAD.MOV.U32 R13, RZ, RZ, -0x80000 ;  /* 0xfff80000ff0d7424 */ /* 0x000fd400078e00ff */
[----:B------:R-:W-:Y:S05]  /*0930*/  @!P0 BRA `(.L_x_7) ;  /* 0x0000000000348947 */ /* 0x000fea0003800000 */
[----:B------:R-:W-:Y:S02]  /*0940*/  ISETP.NE.AND P0, PT, R21, 0x7ff00000, PT ;  /* 0x7ff000001500780c */ /* 0x000fe40003f05270 */
[----:B------:R-:W-:Y:S02]  /*0950*/  LOP3.LUT R13, R9, 0x80000000, R7, 0x48, !PT ;  /* 0x80000000090d7812 */ /* 0x000fe400078e4807 */
[----:B------:R-:W-:-:S13]  /*0960*/  ISETP.EQ.OR P0, PT, R20, RZ, !P0 ;  /* 0x000000ff1400720c */ /* 0x000fda0004702670 */
[----:B------:R-:W-:Y:S01]  /*0970*/  @P0 LOP3.LUT R2, R13, 0x7ff00000, RZ, 0xfc, !PT ;  /* 0x7ff000000d020812 */ /* 0x000fe200078efcff */
[----:B------:R-:W-:Y:S02]  /*0980*/  @!P0 IMAD.MOV.U32 R12, RZ, RZ, RZ ;  /* 0x000000ffff0c8224 */ /* 0x000fe400078e00ff */
[----:B------:R-:W-:Y:S02]  /*0990*/  @P0 IMAD.MOV.U32 R12, RZ, RZ, RZ ;  /* 0x000000ffff0c0224 */ /* 0x000fe400078e00ff */
[----:B------:R-:W-:Y:S01]  /*09a0*/  @P0 IMAD.MOV.U32 R13, RZ, RZ, R2 ;  /* 0x000000ffff0d0224 */ /* 0x000fe200078e0002 */
[----:B------:R-:W-:Y:S06]  /*09b0*/  BRA `(.L_x_7) ;  /* 0x0000000000147947 */ /* 0x000fec0003800000 */
.L_x_9:
[----:B------:R-:W-:Y:S01]  /*09c0*/  LOP3.LUT R13, R7, 0x80000, RZ, 0xfc, !PT ;  /* 0x00080000070d7812 */ /* 0x000fe200078efcff */
[----:B------:R-:W-:Y:S01]  /*09d0*/  IMAD.MOV.U32 R12, RZ, RZ, R6 ;  /* 0x000000ffff0c7224 */ /* 0x000fe200078e0006 */
[----:B------:R-:W-:Y:S06]  /*09e0*/  BRA `(.L_x_7) ;  /* 0x0000000000087947 */ /* 0x000fec0003800000 */
.L_x_8:
[----:B------:R-:W-:Y:S01]  /*09f0*/  LOP3.LUT R13, R9, 0x80000, RZ, 0xfc, !PT ;  /* 0x00080000090d7812 */ /* 0x000fe200078efcff */
[----:B------:R-:W-:-:S07]  /*0a00*/  IMAD.MOV.U32 R12, RZ, RZ, R8 ;  /* 0x000000ffff0c7224 */ /* 0x000fce00078e0008 */
.L_x_7:
[----:B------:R-:W-:Y:S05]  /*0a10*/  BSYNC.RECONVERGENT B1 ;  /* 0x0000000000017941 */ /* 0x000fea0003800200 */
.L_x_5:
[----:B------:R-:W-:Y:S02]  /*0a20*/  IMAD.MOV.U32 R2, RZ, RZ, R0 ;  /* 0x000000ffff027224 */ /* 0x000fe400078e0000 */
[----:B------:R-:W-:-:S04]  /*0a30*/  IMAD.MOV.U32 R3, RZ, RZ, 0x0 ;  /* 0x00000000ff037424 */ /* 0x000fc800078e00ff */
[----:B------:R-:W-:Y:S05]  /*0a40*/  RET.REL.NODEC R2 `(_Z12squareKernelPfS_) ;  /* 0xfffffff4026c7950 */ /* 0x000fea0003c3ffff */
        .type           $_Z12squareKernelPfS_$__internal_accurate_pow,@function
        .size           $_Z12squareKernelPfS_$__internal_accurate_pow,(.L_x_13 - $_Z12squareKernelPfS_$__internal_accurate_pow)
$_Z12squareKernelPfS_$__internal_accurate_pow:
[----:B------:R-:W-:Y:S01]  /*0a50*/  DADD R6, -RZ, |R2| ;  /* 0x00000000ff067229 */ /* 0x000fe20000000502 */
[----:B------:R-:W-:Y:S01]  /*0a60*/  IMAD.MOV.U32 R20, RZ, RZ, RZ ;  /* 0x000000ffff147224 */ /* 0x000fe200078e00ff */
[----:B------:R-:W-:Y:S01]  /*0a70*/  UMOV UR6, 0x7d2cafe2 ;  /* 0x7d2cafe200067882 */ /* 0x000fe20000000000 */
[----:B------:R-:W-:Y:S01]  /*0a80*/  IMAD.MOV.U32 R18, RZ, RZ, 0x41ad3b5a ;  /* 0x41ad3b5aff127424 */ /* 0x000fe200078e00ff */
[----:B------:R-:W-:Y:S01]  /*0a90*/  UMOV UR7, 0x3eb0f5ff ;  /* 0x3eb0f5ff00077882 */ /* 0x000fe20000000000 */
[----:B------:R-:W-:Y:S01]  /*0aa0*/  IMAD.MOV.U32 R19, RZ, RZ, 0x3ed0f5d2 ;  /* 0x3ed0f5d2ff137424 */ /* 0x000fe200078e00ff */
[----:B------:R-:W-:Y:S01]  /*0ab0*/  UMOV UR8, 0x3b39803f ;  /* 0x3b39803f00087882 */ /* 0x000fe20000000000 */
[----:B------:R-:W-:-:S03]  /*0ac0*/  UMOV UR9, 0x3c7abc9e ;  /* 0x3c7abc9e00097882 */ /* 0x000fc60000000000 */
[----:B------:R-:W-:Y:S01]  /*0ad0*/  ISETP.GT.U32.AND P0, PT, R7, 0xfffff, PT ;  /* 0x000fffff0700780c */ /* 0x000fe20003f04070 */
[----:B------:R-:W-:-:S12]  /*0ae0*/  IMAD.MOV.U32 R10, RZ, RZ, R7 ;  /* 0x000000ffff0a7224 */ /* 0x000fd800078e0007 */
[----:B------:R-:W-:-:S10]  /*0af0*/  @!P0 DMUL R8, R6, 1.80143985094819840000e+16 ;  /* 0x4350000006088828 */ /* 0x000fd40000000000 */
[----:B------:R-:W-:Y:S02]  /*0b00*/  @!P0 IMAD.MOV.U32 R10, RZ, RZ, R9 ;  /* 0x000000ffff0a8224 */ /* 0x000fe400078e0009 */
[----:B------:R-:W-:-:S03]  /*0b10*/  @!P0 IMAD.MOV.U32 R6, RZ, RZ, R8 ;  /* 0x000000ffff068224 */ /* 0x000fc600078e0008 */
[----:B------:R-:W-:Y:S01]  /*0b20*/  LOP3.LUT R10, R10, 0x800fffff, RZ, 0xc0, !PT ;  /* 0x800fffff0a0a7812 */ /* 0x000fe200078ec0ff */
[----:B------:R-:W-:Y:S01]  /*0b30*/  IMAD.MOV.U32 R14, RZ, RZ, R6 ;  /* 0x000000ffff0e7224 */ /* 0x000fe200078e0006 */
[----:B------:R-:W-:Y:S02]  /*0b40*/  SHF.R.U32.HI R6, RZ, 0x14, R7 ;  /* 0x00000014ff067819 */ /* 0x000fe40000011607 */
[----:B------:R-:W-:Y:S02]  /*0b50*/  LOP3.LUT R15, R10, 0x3ff00000, RZ, 0xfc, !PT ;  /* 0x3ff000000a0f7812 */ /* 0x000fe400078efcff */
[----:B------:R-:W-:Y:S02]  /*0b60*/  @!P0 LEA.HI R6, R9, 0xffffffca, RZ, 0xc ;  /* 0xffffffca09068811 */ /* 0x000fe400078f60ff */
[----:B------:R-:W-:-:S03]  /*0b70*/  ISETP.GE.U32.AND P1, PT, R15, 0x3ff6a09f, PT ;  /* 0x3ff6a09f0f00780c */ /* 0x000fc60003f26070 */
[----:B------:R-:W-:-:S10]  /*0b80*/  VIADD R7, R6, 0xfffffc01 ;  /* 0xfffffc0106077836 */ /* 0x000fd40000000000 */
[----:B------:R-:W-:Y:S02]  /*0b90*/  @P1 VIADD R11, R15, 0xfff00000 ;  /* 0xfff000000f0b1836 */ /* 0x000fe40000000000 */
[----:B------:R-:W-:Y:S02]  /*0ba0*/  @P1 VIADD R7, R6, 0xfffffc02 ;  /* 0xfffffc0206071836 */ /* 0x000fe40000000000 */
[----:B------:R-:W-:-:S03]  /*0bb0*/  @P1 IMAD.MOV.U32 R15, RZ, RZ, R11 ;  /* 0x000000ffff0f1224 */ /* 0x000fc600078e000b */
[----:B------:R-:W-:Y:S01]  /*0bc0*/  LOP3.LUT R6, R7, 0x80000000, RZ, 0x3c, !PT ;  /* 0x8000000007067812 */ /* 0x000fe200078e3cff */
[----:B------:R-:W-:Y:S02]  /*0bd0*/  IMAD.MOV.U32 R7, RZ, RZ, 0x43300000 ;  /* 0x43300000ff077424 */ /* 0x000fe400078e00ff */
[C---:B------:R-:W-:Y:S02]  /*0be0*/  DADD R12, R14.reuse, 1 ;  /* 0x3ff000000e0c7429 */ /* 0x040fe40000000000 */
[----:B------:R-:W-:-:S04]  /*0bf0*/  DADD R14, R14, -1 ;  /* 0xbff000000e0e7429 */ /* 0x000fc80000000000 */
[----:B------:R-:W0:Y:S02]  /*0c00*/  MUFU.RCP64H R21, R13 ;  /* 0x0000000d00157308 */ /* 0x000e240000001800 */
[----:B0-----:R-:W-:-:S08]  /*0c10*/  DFMA R10, -R12, R20, 1 ;  /* 0x3ff000000c0a742b */ /* 0x001fd00000000114 */
[----:B------:R-:W-:-:S08]  /*0c20*/  DFMA R10, R10, R10, R10 ;  /* 0x0000000a0a0a722b */ /* 0x000fd0000000000a */
[----:B------:R-:W-:-:S08]  /*0c30*/  DFMA R20, R20, R10, R20 ;  /* 0x0000000a1414722b */ /* 0x000fd00000000014 */
[----:B------:R-:W-:-:S08]  /*0c40*/  DMUL R10, R14, R20 ;  /* 0x000000140e0a7228 */ /* 0x000fd00000000000 */
[----:B------:R-:W-:-:S08]  /*0c50*/  DFMA R10, R14, R20, R10 ;  /* 0x000000140e0a722b */ /* 0x000fd0000000000a */
[-C--:B------:R-:W-:Y:S02]  /*0c60*/  DMUL R16, R10, R10.reuse ;  /* 0x0000000a0a107228 */ /* 0x080fe40000000000 */
[----:B------:R-:W-:Y:S02]  /*0c70*/  DADD R22, R14, -R10 ;  /* 0x000000000e167229 */ /* 0x000fe4000000080a */
[----:B------:R-:W-:-:S04]  /*0c80*/  DMUL R26, R10, R10 ;  /* 0x0000000a0a1a7228 */ /* 0x000fc80000000000 */
[----:B------:R-:W-:Y:S01]  /*0c90*/  DFMA R12, R16, UR6, R18 ;  /* 0x00000006100c7c2b */ /* 0x000fe20008000012 */
[----:B------:R-:W-:Y:S01]  /*0ca0*/  UMOV UR6, 0x75488a3f ;  /* 0x75488a3f00067882 */ /* 0x000fe20000000000 */
[----:B------:R-:W-:Y:S01]  /*0cb0*/  UMOV UR7, 0x3ef3b20a ;  /* 0x3ef3b20a00077882 */ /* 0x000fe20000000000 */
[----:B------:R-:W-:-:S05]  /*0cc0*/  DADD R22, R22, R22 ;  /* 0x0000000016167229 */ /* 0x000fca0000000016 */
[----:B------:R-:W-:Y:S01]  /*0cd0*/  DFMA R12, R16, R12, UR6 ;  /* 0x00000006100c7e2b */ /* 0x000fe2000800000c */
[----:B------:R-:W-:Y:S01]  /*0ce0*/  UMOV UR6, 0xe4faecd5 ;  /* 0xe4faecd500067882 */ /* 0x000fe20000000000 */
[----:B------:R-:W-:Y:S01]  /*0cf0*/  UMOV UR7, 0x3f1745cd ;  /* 0x3f1745cd00077882 */ /* 0x000fe20000000000 */
[----:B------:R-:W-:-:S05]  /*0d00*/  DFMA R14, R14, -R10, R22 ;  /* 0x8000000a0e0e722b */ /* 0x000fca0000000016 */
[----:B------:R-:W-:Y:S01]  /*0d10*/  DFMA R12, R16, R12, UR6 ;  /* 0x00000006100c7e2b */ /* 0x000fe2000800000c */
[----:B------:R-:W-:Y:S01]  /*0d20*/  UMOV UR6, 0x258a578b ;  /* 0x258a578b00067882 */ /* 0x000fe20000000000 */
[----:B------:R-:W-:Y:S01]  /*0d30*/  UMOV UR7, 0x3f3c71c7 ;  /* 0x3f3c71c700077882 */ /* 0x000fe20000000000 */
[----:B------:R-:W-:Y:S02]  /*0d40*/  DMUL R14, R20, R14 ;  /* 0x0000000e140e7228 */ /* 0x000fe40000000000 */
[----:B------:R-:W-:-:S03]  /*0d50*/  DFMA R20, R10, R10, -R26 ;  /* 0x0000000a0a14722b */ /* 0x000fc6000000081a */
[----:B------:R-:W-:Y:S01]  /*0d60*/  DFMA R12, R16, R12, UR6 ;  /* 0x00000006100c7e2b */ /* 0x000fe2000800000c */
[----:B------:R-:W-:Y:S01]  /*0d70*/  UMOV UR6, 0x9242b910 ;  /* 0x9242b91000067882 */ /* 0x000fe20000000000 */
[----:B------:R-:W-:-:S06]  /*0d80*/  UMOV UR7, 0x3f624924 ;  /* 0x3f62492400077882 */ /* 0x000fcc0000000000 */
[----:B------:R-:W-:Y:S01]  /*0d90*/  DFMA R12, R16, R12, UR6 ;  /* 0x00000006100c7e2b */ /* 0x000fe2000800000c */
[----:B------:R-:W-:Y:S01]  /*0da0*/  UMOV UR6, 0x99999dfb ;  /* 0x99999dfb00067882 */ /* 0x000fe20000000000 */
[----:B------:R-:W-:-:S06]  /*0db0*/  UMOV UR7, 0x3f899999 ;  /* 0x3f89999900077882 */ /* 0x000fcc0000000000 */
[----:B------:R-:W-:Y:S01]  /*0dc0*/  DFMA R18, R16, R12, UR6 ;  /* 0x0000000610127e2b */ /* 0x000fe2000800000c */
[----:B------:R-:W-:Y:S01]  /*0dd0*/  UMOV UR6, 0x55555555 ;  /* 0x5555555500067882 */ /* 0x000fe20000000000 */
[----:B------:R-:W-:-:S06]  /*0de0*/  UMOV UR7, 0x3fb55555 ;  /* 0x3fb5555500077882 */ /* 0x000fcc0000000000 */
[----:B------:R-:W-:-:S08]  /*0df0*/  DFMA R12, R16, R18, UR6 ;  /* 0x00000006100c7e2b */ /* 0x000fd00008000012 */
[----:B------:R-:W-:Y:S01]  /*0e00*/  DADD R22, -R12, UR6 ;  /* 0x000000060c167e29 */ /* 0x000fe20008000100 */
[----:B------:R-:W-:Y:S01]  /*0e10*/  UMOV UR6, 0xb9e7b0 ;  /* 0x00b9e7b000067882 */ /* 0x000fe20000000000 */
[----:B------:R-:W-:-:S06]  /*0e20*/  UMOV UR7, 0x3c46a4cb ;  /* 0x3c46a4cb00077882 */ /* 0x000fcc0000000000 */
[----:B------:R-:W-:Y:S02]  /*0e30*/  DFMA R18, R16, R18, R22 ;  /* 0x000000121012722b */ /* 0x000fe40000000016 */
[----:B------:R-:W-:Y:S01]  /*0e40*/  DMUL R16, R10, R26 ;  /* 0x0000001a0a107228 */ /* 0x000fe20000000000 */
[----:B------:R-:W-:Y:S02]  /*0e50*/  VIADD R23, R15, 0x100000 ;  /* 0x001000000f177836 */ /* 0x000fe40000000000 */
[----:B------:R-:W-:-:S03]  /*0e60*/  IMAD.MOV.U32 R22, RZ, RZ, R14 ;  /* 0x000000ffff167224 */ /* 0x000fc600078e000e */
[----:B------:R-:W-:Y:S01]  /*0e70*/  DADD R18, R18, -UR6 ;  /* 0x8000000612127e29 */ /* 0x000fe20008000000 */
[----:B------:R-:W-:Y:S01]  /*0e80*/  UMOV UR6, 0x80000000 ;  /* 0x8000000000067882 */ /* 0x000fe20000000000 */
[C---:B------:R-:W-:Y:S01]  /*0e90*/  DFMA R24, R10.reuse, R26, -R16 ;  /* 0x0000001a0a18722b */ /* 0x040fe20000000810 */
[----:B------:R-:W-:Y:S01]  /*0ea0*/  UMOV UR7, 0x43300000 ;  /* 0x4330000000077882 */ /* 0x000fe20000000000 */
[----:B------:R-:W-:-:S04]  /*0eb0*/  DFMA R20, R10, R22, R20 ;  /* 0x000000160a14722b */ /* 0x000fc80000000014 */
[----:B------:R-:W-:Y:S02]  /*0ec0*/  DADD R22, R12, R18 ;  /* 0x000000000c167229 */ /* 0x000fe40000000012 */
[----:B------:R-:W-:-:S06]  /*0ed0*/  DFMA R24, R14, R26, R24 ;  /* 0x0000001a0e18722b */ /* 0x000fcc0000000018 */
[----:B------:R-:W-:Y:S02]  /*0ee0*/  DMUL R26, R22, R16 ;  /* 0x00000010161a7228 */ /* 0x000fe40000000000 */
[----:B------:R-:W-:Y:S02]  /*0ef0*/  DFMA R20, R10, R20, R24 ;  /* 0x000000140a14722b */ /* 0x000fe40000000018 */
[----:B------:R-:W-:-:S04]  /*0f00*/  DADD R24, R12, -R22 ;  /* 0x000000000c187229 */ /* 0x000fc80000000816 */
[----:B------:R-:W-:-:S04]  /*0f10*/  DFMA R12, R22, R16, -R26 ;  /* 0x00000010160c722b */ /* 0x000fc8000000081a */
[----:B------:R-:W-:-:S04]  /*0f20*/  DADD R24, R18, R24 ;  /* 0x0000000012187229 */ /* 0x000fc80000000018 */
[----:B------:R-:W-:-:S08]  /*0f30*/  DFMA R12, R22, R20, R12 ;  /* 0x00000014160c722b */ /* 0x000fd0000000000c */
[----:B------:R-:W-:-:S08]  /*0f40*/  DFMA R24, R24, R16, R12 ;  /* 0x000000101818722b */ /* 0x000fd0000000000c */
[----:B------:R-:W-:-:S08]  /*0f50*/  DADD R16, R26, R24 ;  /* 0x000000001a107229 */ /* 0x000fd00000000018 */
[--C-:B------:R-:W-:Y:S02]  /*0f60*/  DADD R12, R10, R16.reuse ;  /* 0x000000000a0c7229 */ /* 0x100fe40000000010 */
[----:B------:R-:W-:-:S06]  /*0f70*/  DADD R26, R26, -R16 ;  /* 0x000000001a1a7229 */ /* 0x000fcc0000000810 */
[----:B------:R-:W-:Y:S02]  /*0f80*/  DADD R10, R10, -R12 ;  /* 0x000000000a0a7229 */ /* 0x000fe4000000080c */
[----:B------:R-:W-:-:S06]  /*0f90*/  DADD R26, R24, R26 ;  /* 0x00000000181a7229 */ /* 0x000fcc000000001a */
[----:B------:R-:W-:-:S08]  /*0fa0*/  DADD R10, R16, R10 ;  /* 0x00000000100a7229 */ /* 0x000fd0000000000a */
[----:B------:R-:W-:-:S08]  /*0fb0*/  DADD R10, R26, R10 ;  /* 0x000000001a0a7229 */ /* 0x000fd0000000000a */
[----:B------:R-:W-:Y:S02]  /*0fc0*/  DADD R10, R14, R10 ;  /* 0x000000000e0a7229 */ /* 0x000fe4000000000a */
[----:B------:R-:W-:Y:S01]  /*0fd0*/  DADD R14, R6, -UR6 ;  /* 0x80000006060e7e29 */ /* 0x000fe20008000000 */
[----:B------:R-:W-:Y:S01]  /*0fe0*/  UMOV UR6, 0xfefa39ef ;  /* 0xfefa39ef00067882 */ /* 0x000fe20000000000 */
[----:B------:R-:W-:-:S04]  /*0ff0*/  UMOV UR7, 0x3fe62e42 ;  /* 0x3fe62e4200077882 */ /* 0x000fc80000000000 */
[----:B------:R-:W-:-:S08]  /*1000*/  DADD R8, R12, R10 ;  /* 0x000000000c087229 */ /* 0x000fd0000000000a */
[--C-:B------:R-:W-:Y:S02]  /*1010*/  DFMA R6, R14, UR6, R8.reuse ;  /* 0x000000060e067c2b */ /* 0x100fe40008000008 */
[----:B------:R-:W-:-:S06]  /*1020*/  DADD R12, R12, -R8 ;  /* 0x000000000c0c7229 */ /* 0x000fcc0000000808 */
[----:B------:R-:W-:Y:S02]  /*1030*/  DFMA R16, R14, -UR6, R6 ;  /* 0x800000060e107c2b */ /* 0x000fe40008000006 */
[----:B------:R-:W-:-:S06]  /*1040*/  DADD R12, R10, R12 ;  /* 0x000000000a0c7229 */ /* 0x000fcc000000000c */
[----:B------:R-:W-:-:S08]  /*1050*/  DADD R16, -R8, R16 ;  /* 0x0000000008107229 */ /* 0x000fd00000000110 */
[----:B------:R-:W-:-:S08]  /*1060*/  DADD R12, R12, -R16 ;  /* 0x000000000c0c7229 */ /* 0x000fd00000000810 */
[----:B------:R-:W-:-:S08]  /*1070*/  DFMA R12, R14, UR8, R12 ;  /* 0x000000080e0c7c2b */ /* 0x000fd0000800000c */
[----:B------:R-:W-:-:S08]  /*1080*/  DADD R8, R6, R12 ;  /* 0x0000000006087229 */ /* 0x000fd0000000000c */
[----:B------:R-:W-:Y:S02]  /*1090*/  DADD R10, R6, -R8 ;  /* 0x00000000060a7229 */ /* 0x000fe40000000808 */
[----:B------:R-:W-:-:S06]  /*10a0*/  DMUL R6, R8, 3 ;  /* 0x4008000008067828 */ /* 0x000fcc0000000000 */
[----:B------:R-:W-:Y:S02]  /*10b0*/  DADD R12, R12, R10 ;  /* 0x000000000c0c7229 */ /* 0x000fe4000000000a */
[----:B------:R-:W-:Y:S01]  /*10c0*/  DFMA R8, R8, 3, -R6 ;  /* 0x400800000808782b */ /* 0x000fe20000000806 */
[----:B------:R-:W-:Y:S02]  /*10d0*/  IMAD.MOV.U32 R10, RZ, RZ, 0x652b82fe ;  /* 0x652b82feff0a7424 */ /* 0x000fe400078e00ff */
[----:B------:R-:W-:-:S05]  /*10e0*/  IMAD.MOV.U32 R11, RZ, RZ, 0x3ff71547 ;  /* 0x3ff71547ff0b7424 */ /* 0x000fca00078e00ff */
[----:B------:R-:W-:-:S08]  /*10f0*/  DFMA R12, R12, 3, R8 ;  /* 0x400800000c0c782b */ /* 0x000fd00000000008 */
[----:B------:R-:W-:-:S08]  /*1100*/  DADD R8, R6, R12 ;  /* 0x0000000006087229 */ /* 0x000fd0000000000c */
[----:B------:R-:W-:Y:S02]  /*1110*/  DFMA R10, R8, R10, 6.75539944105574400000e+15 ;  /* 0x43380000080a742b */ /* 0x000fe4000000000a */
[----:B------:R-:W-:Y:S01]  /*1120*/  FSETP.GEU.AND P0, PT, |R9|, 4.1917929649353027344, PT ;  /* 0x4086232b0900780b */ /* 0x000fe20003f0e200 */
[----:B------:R-:W-:-:S05]  /*1130*/  DADD R6, R6, -R8 ;  /* 0x0000000006067229 */ /* 0x000fca0000000808 */
[----:B------:R-:W-:-:S03]  /*1140*/  DADD R14, R10, -6.75539944105574400000e+15 ;  /* 0xc33800000a0e7429 */ /* 0x000fc60000000000 */
[----:B------:R-:W-:-:S05]  /*1150*/  DADD R12, R12, R6 ;  /* 0x000000000c0c7229 */ /* 0x000fca0000000006 */
[----:B------:R-:W-:Y:S01]  /*1160*/  DFMA R16, R14, -UR6, R8 ;  /* 0x800000060e107c2b */ /* 0x000fe20008000008 */
[----:B------:R-:W-:Y:S01]  /*1170*/  UMOV UR6, 0x3b39803f ;  /* 0x3b39803f00067882 */ /* 0x000fe20000000000 */
[----:B------:R-:W-:-:S06]  /*1180*/  UMOV UR7, 0x3c7abc9e ;  /* 0x3c7abc9e00077882 */ /* 0x000fcc0000000000 */
[----:B------:R-:W-:Y:S01]  /*1190*/  DFMA R14, R14, -UR6, R16 ;  /* 0x800000060e0e7c2b */ /* 0x000fe20008000010 */
[----:B------:R-:W-:Y:S01]  /*11a0*/  UMOV UR6, 0x69ce2bdf ;  /* 0x69ce2bdf00067882 */ /* 0x000fe20000000000 */
[----:B------:R-:W-:Y:S01]  /*11b0*/  IMAD.MOV.U32 R16, RZ, RZ, -0x35dec16 ;  /* 0xfca213eaff107424 */ /* 0x000fe200078e00ff */
[----:B------:R-:W-:Y:S01]  /*11c0*/  UMOV UR7, 0x3e5ade15 ;  /* 0x3e5ade1500077882 */ /* 0x000fe20000000000 */
[----:B------:R-:W-:-:S06]  /*11d0*/  IMAD.MOV.U32 R17, RZ, RZ, 0x3e928af3 ;  /* 0x3e928af3ff117424 */ /* 0x000fcc00078e00ff */
[----:B------:R-:W-:Y:S01]  /*11e0*/  DFMA R16, R14, UR6, R16 ;  /* 0x000000060e107c2b */ /* 0x000fe20008000010 */
        /* <DEDUP_REMOVED lines=24> */
[----:B------:R-:W-:-:S08]  /*1370*/  DFMA R16, R14, R16, 1 ;  /* 0x3ff000000e10742b */ /* 0x000fd00000000010 */
[----:B------:R-:W-:-:S10]  /*1380*/  DFMA R14, R14, R16, 1 ;  /* 0x3ff000000e0e742b */ /* 0x000fd40000000010 */
[----:B------:R-:W-:Y:S02]  /*1390*/  IMAD R7, R10, 0x100000, R15 ;  /* 0x001000000a077824 */ /* 0x000fe400078e020f */
[----:B------:R-:W-:Y:S01]  /*13a0*/  IMAD.MOV.U32 R6, RZ, RZ, R14 ;  /* 0x000000ffff067224 */ /* 0x000fe200078e000e */
[----:B------:R-:W-:Y:S06]  /*13b0*/  @!P0 BRA `(.L_x_10) ;  /* 0x0000000000308947 */ /* 0x000fec0003800000 */
[----:B------:R-:W-:Y:S01]  /*13c0*/  FSETP.GEU.AND P1, PT, |R9|, 4.2275390625, PT ;  /* 0x408748000900780b */ /* 0x000fe20003f2e200 */
[C---:B------:R-:W-:Y:S02]  /*13d0*/  DADD R16, R8.reuse, +INF ;  /* 0x7ff0000008107429 */ /* 0x040fe40000000000 */
[----:B------:R-:W-:-:S08]  /*13e0*/  DSETP.GEU.AND P0, PT, R8, RZ, PT ;  /* 0x000000ff0800722a */ /* 0x000fd00003f0e000 */
[----:B------:R-:W-:Y:S02]  /*13f0*/  FSEL R7, R17, RZ, P0 ;  /* 0x000000ff11077208 */ /* 0x000fe40000000000 */
[----:B------:R-:W-:-:S04]  /*1400*/  @!P1 LEA.HI R6, R10, R10, RZ, 0x1 ;  /* 0x0000000a0a069211 */ /* 0x000fc800078f08ff */
[----:B------:R-:W-:Y:S02]  /*1410*/  @!P1 SHF.R.S32.HI R9, RZ, 0x1, R6 ;  /* 0x00000001ff099819 */ /* 0x000fe40000011406 */
[----:B------:R-:W-:-:S03]  /*1420*/  FSEL R6, R16, RZ, P0 ;  /* 0x000000ff10067208 */ /* 0x000fc60000000000 */
[----:B------:R-:W-:Y:S02]  /*1430*/  @!P1 IMAD.IADD R8, R10, 0x1, -R9 ;  /* 0x000000010a089824 */ /* 0x000fe400078e0a09 */
[----:B------:R-:W-:-:S03]  /*1440*/  @!P1 IMAD R15, R9, 0x100000, R15 ;  /* 0x00100000090f9824 */ /* 0x000fc600078e020f */
[----:B------:R-:W-:Y:S01]  /*1450*/  @!P1 LEA R9, R8, 0x3ff00000, 0x14 ;  /* 0x3ff0000008099811 */ /* 0x000fe200078ea0ff */
[----:B------:R-:W-:-:S06]  /*1460*/  @!P1 IMAD.MOV.U32 R8, RZ, RZ, RZ ;  /* 0x000000ffff089224 */ /* 0x000fcc00078e00ff */
[----:B------:R-:W-:-:S11]  /*1470*/  @!P1 DMUL R6, R14, R8 ;  /* 0x000000080e069228 */ /* 0x000fd60000000000 */
.L_x_10:
[----:B------:R-:W-:Y:S02]  /*1480*/  DFMA R12, R12, R6, R6 ;  /* 0x000000060c0c722b */ /* 0x000fe40000000006 */
[----:B------:R-:W-:-:S08]  /*1490*/  DSETP.NEU.AND P0, PT, |R6|, +INF , PT ;  /* 0x7ff000000600742a */ /* 0x000fd00003f0d200 */
[----:B------:R-:W-:Y:S01]  /*14a0*/  FSEL R11, R6, R12, !P0 ;  /* 0x0000000c060b7208 */ /* 0x000fe20004000000 */
[----:B------:R-:W-:Y:S01]  /*14b0*/  IMAD.MOV.U32 R6, RZ, RZ, R0 ;  /* 0x000000ffff067224 */ /* 0x000fe200078e0000 */
[----:B------:R-:W-:Y:S01]  /*14c0*/  FSEL R12, R7, R13, !P0 ;  /* 0x0000000d070c7208 */ /* 0x000fe20004000000 */
[----:B------:R-:W-:-:S04]  /*14d0*/  IMAD.MOV.U32 R7, RZ, RZ, 0x0 ;  /* 0x00000000ff077424 */ /* 0x000fc800078e00ff */
[----:B------:R-:W-:Y:S05]  /*14e0*/  RET.REL.NODEC R6 `(_Z12squareKernelPfS_) ;  /* 0xffffffe806c47950 */ /* 0x000fea0003c3ffff */
.L_x_11:
[----:B------:R-:W-:-:S00]  /*14f0*/  BRA `(.L_x_11) ;  /* 0xfffffffc00fc7947 */ /* 0x000fc0000383ffff */
[----:B------:R-:W-:-:S00]  /*1500*/  NOP ;  /* 0x0000000000007918 */ /* 0x000fc00000000000 */
[----:B------:R-:W-:-:S00]  /*1510*/  NOP ;  /* 0x0000000000007918 */ /* 0x000fc00000000000 */
[----:B------:R-:W-:-:S00]  /*1520*/  NOP ;  /* 0x0000000000007918 */ /* 0x000fc00000000000 */
[----:B------:R-:W-:-:S00]  /*1530*/  NOP ;  /* 0x0000000000007918 */ /* 0x000fc00000000000 */
[----:B------:R-:W-:-:S00]  /*1540*/  NOP ;  /* 0x0000000000007918 */ /* 0x000fc00000000000 */
[----:B------:R-:W-:-:S00]  /*1550*/  NOP ;  /* 0x0000000000007918 */ /* 0x000fc00000000000 */
[----:B------:R-:W-:-:S00]  /*1560*/  NOP ;  /* 0x0000000000007918 */ /* 0x000fc00000000000 */
[----:B------:R-:W-:-:S00]  /*1570*/  NOP ;  /* 0x0000000000007918 */ /* 0x000fc00000000000 */
.L_x_13:


//--------------------- .nv.shared.reserved.0     --------------------------
	.section	.nv.shared.reserved.0,"aw",@nobits
	.weak		__nv_reservedSMEM_offset_0_alias
	.size		__nv_reservedSMEM_offset_0_alias, 0, 64
	.other		__nv_reservedSMEM_offset_0_alias,@"STO_CUDA_RESERVED_SHARED STV_DEFAULT"
__nv_reservedSMEM_offset_0_alias:
	.zero		0
	.zero		64


//--------------------- .nv.constant0._Z12squareKernelPfS_ --------------------------
	.section	.nv.constant0._Z12squareKernelPfS_,"a",@progbits
	.sectionflags	@""
	.align	4
.nv.constant0._Z12squareKernelPfS_:
	.zero		912


//--------------------- SYMBOLS --------------------------

	.type		.nv.reservedSmem.offset0,@object
	.size		.nv.reservedSmem.offset0,0x4
